//
// Generated by NVIDIA NVVM Compiler
//
// Compiler Build ID: CL-36424714
// Cuda compilation tools, release 13.0, V13.0.88
// Based on NVVM 20.0.0
//

.version 9.0
.target sm_100
.address_size 64

	// .globl	_Z16init_line_kernelPfS_i

.visible .entry _Z16init_line_kernelPfS_i(
	.param .u64 .ptr .align 1 _Z16init_line_kernelPfS_i_param_0,
	.param .u64 .ptr .align 1 _Z16init_line_kernelPfS_i_param_1,
	.param .u32 _Z16init_line_kernelPfS_i_param_2
)
{
	.reg .pred 	%p<4>;
	.reg .b32 	%r<13>;
	.reg .b32 	%f<6>;
	.reg .b64 	%rd<8>;

	ld.param.u64 	%rd3, [_Z16init_line_kernelPfS_i_param_0];
	ld.param.u64 	%rd4, [_Z16init_line_kernelPfS_i_param_1];
	ld.param.u32 	%r6, [_Z16init_line_kernelPfS_i_param_2];
	mov.u32 	%r7, %ctaid.x;
	mov.u32 	%r1, %ntid.x;
	mov.u32 	%r8, %tid.x;
	mad.lo.s32 	%r12, %r7, %r1, %r8;
	setp.gt.s32 	%p1, %r12, %r6;
	@%p1 bra 	$L__BB0_5;
	add.s32 	%r9, %r6, -1;
	cvt.rn.f32.s32 	%f1, %r9;
	mov.u32 	%r10, %nctaid.x;
	mul.lo.s32 	%r3, %r1, %r10;
	cvta.to.global.u64 	%rd1, %rd4;
	cvta.to.global.u64 	%rd2, %rd3;
$L__BB0_2:
	setp.lt.s32 	%p2, %r12, 0;
	@%p2 bra 	$L__BB0_4;
	add.s32 	%r11, %r12, -1;
	cvt.rn.f32.s32 	%f2, %r11;
	div.rn.f32 	%f3, %f2, %f1;
	mul.f32 	%f4, %f3, 0f40C90FDB;
	sin.approx.f32 	%f5, %f4;
	mul.wide.u32 	%rd5, %r12, 4;
	add.s64 	%rd6, %rd1, %rd5;
	st.global.f32 	[%rd6], %f5;
	add.s64 	%rd7, %rd2, %rd5;
	st.global.f32 	[%rd7], %f5;
$L__BB0_4:
	add.s32 	%r12, %r12, %r3;
	setp.le.s32 	%p3, %r12, %r6;
	@%p3 bra 	$L__BB0_2;
$L__BB0_5:
	ret;

}
	// .globl	_Z13update_kernelPfS_S_ii
.visible .entry _Z13update_kernelPfS_S_ii(
	.param .u64 .ptr .align 1 _Z13update_kernelPfS_S_ii_param_0,
	.param .u64 .ptr .align 1 _Z13update_kernelPfS_S_ii_param_1,
	.param .u64 .ptr .align 1 _Z13update_kernelPfS_S_ii_param_2,
	.param .u32 _Z13update_kernelPfS_S_ii_param_3,
	.param .u32 _Z13update_kernelPfS_S_ii_param_4
)
{
	.reg .pred 	%p<8>;
	.reg .b32 	%r<17>;
	.reg .b32 	%f<6>;
	.reg .b64 	%rd<15>;
	.reg .b64 	%fd<6>;

	ld.param.u64 	%rd6, [_Z13update_kernelPfS_S_ii_param_0];
	ld.param.u64 	%rd7, [_Z13update_kernelPfS_S_ii_param_1];
	ld.param.u64 	%rd5, [_Z13update_kernelPfS_S_ii_param_2];
	ld.param.u32 	%r8, [_Z13update_kernelPfS_S_ii_param_3];
	ld.param.u32 	%r9, [_Z13update_kernelPfS_S_ii_param_4];
	cvta.to.global.u64 	%rd1, %rd6;
	cvta.to.global.u64 	%rd2, %rd7;
	mov.u32 	%r10, %ctaid.x;
	mov.u32 	%r1, %ntid.x;
	mov.u32 	%r11, %tid.x;
	mad.lo.s32 	%r2, %r10, %r1, %r11;
	setp.lt.s32 	%p1, %r8, 1;
	@%p1 bra 	$L__BB1_9;
	mov.u32 	%r13, %nctaid.x;
	mul.lo.s32 	%r3, %r1, %r13;
	cvta.to.global.u64 	%rd3, %rd5;
	mov.b32 	%r15, 1;
$L__BB1_2:
	setp.gt.s32 	%p2, %r2, %r9;
	@%p2 bra 	$L__BB1_8;
	mov.u32 	%r16, %r2;
$L__BB1_4:
	setp.ne.s32 	%p3, %r16, 1;
	setp.ne.s32 	%p4, %r16, %r9;
	mul.wide.s32 	%rd8, %r16, 4;
	add.s64 	%rd4, %rd3, %rd8;
	and.pred  	%p5, %p3, %p4;
	@%p5 bra 	$L__BB1_6;
	mov.b32 	%r14, 0;
	st.global.u32 	[%rd4], %r14;
	bra.uni 	$L__BB1_7;
$L__BB1_6:
	add.s64 	%rd10, %rd2, %rd8;
	ld.global.f32 	%f1, [%rd10];
	cvt.f64.f32 	%fd1, %f1;
	add.f64 	%fd2, %fd1, %fd1;
	add.s64 	%rd11, %rd1, %rd8;
	ld.global.f32 	%f2, [%rd11];
	cvt.f64.f32 	%fd3, %f2;
	sub.f64 	%fd4, %fd2, %fd3;
	fma.rn.f64 	%fd5, %fd1, 0dBFC70A3D80000000, %fd4;
	cvt.rn.f32.f64 	%f3, %fd5;
	st.global.f32 	[%rd4], %f3;
$L__BB1_7:
	add.s64 	%rd13, %rd2, %rd8;
	ld.global.f32 	%f4, [%rd13];
	add.s64 	%rd14, %rd1, %rd8;
	st.global.f32 	[%rd14], %f4;
	ld.global.f32 	%f5, [%rd4];
	st.global.f32 	[%rd13], %f5;
	add.s32 	%r16, %r16, %r3;
	setp.le.s32 	%p6, %r16, %r9;
	@%p6 bra 	$L__BB1_4;
$L__BB1_8:
	add.s32 	%r7, %r15, 1;
	setp.ne.s32 	%p7, %r15, %r8;
	mov.u32 	%r15, %r7;
	@%p7 bra 	$L__BB1_2;
$L__BB1_9:
	ret;

}


// ===== COMPILED SASS (sm_100) =====

	.target	sm_100

	.elftype	@"ET_EXEC"


//--------------------- .note.nv.tkinfo           --------------------------
	.section	.note.nv.tkinfo,"",@"SHT_NOTE"
	.sectionflags	@"SHF_NOTE_NV_TKINFO"
	.tkinfo
        /*0018*/ 	.word	0x00000002
        /*0030*/ 	.string	""
        /*0030*/ 	.string	"ptxas"
        /*0030*/ 	.string	"Cuda compilation tools, release 13.0, V13.0.88"
        /*0030*/ 	.string	"Build cuda_13.0.r13.0/compiler.36424714_0"
        /*0030*/ 	.string	"-arch sm_100 -m 64 "



//--------------------- .note.nv.cuinfo           --------------------------
	.section	.note.nv.cuinfo,"",@"SHT_NOTE"
	.sectionflags	@"SHF_NOTE_NV_CUINFO"
        /*0018*/ 	.short	0x0002
        /*001a*/ 	.short	0x0064
        /*001c*/ 	.short	0x0082
	.zero		2


//--------------------- .nv.info                  --------------------------
	.section	.nv.info,"",@"SHT_CUDA_INFO"
	.align	4


	//----- nvinfo : EIATTR_REGCOUNT
	.align		4
        /*0000*/ 	.byte	0x04, 0x2f
        /*0002*/ 	.short	(.L_1 - .L_0)
	.align		4
.L_0:
        /*0004*/ 	.word	index@(_Z16init_line_kernelPfS_i)
        /*0008*/ 	.word	0x00000016


	//----- nvinfo : EIATTR_FRAME_SIZE
	.align		4
.L_1:
        /*000c*/ 	.byte	0x04, 0x11
        /*000e*/ 	.short	(.L_3 - .L_2)
	.align		4
.L_2:
        /*0010*/ 	.word	index@($__internal_0_$__cuda_sm3x_div_rn_noftz_f32_slowpath)
        /*0014*/ 	.word	0x00000000


	//----- nvinfo : EIATTR_FRAME_SIZE
	.align		4
.L_3:
        /*0018*/ 	.byte	0x04, 0x11
        /*001a*/ 	.short	(.L_5 - .L_4)
	.align		4
.L_4:
        /*001c*/ 	.word	index@(_Z16init_line_kernelPfS_i)
        /*0020*/ 	.word	0x00000000


	//----- nvinfo : EIATTR_REGCOUNT
	.align		4
.L_5:
        /*0024*/ 	.byte	0x04, 0x2f
        /*0026*/ 	.short	(.L_7 - .L_6)
	.align		4
.L_6:
        /*0028*/ 	.word	index@(_Z13update_kernelPfS_S_ii)
        /*002c*/ 	.word	0x00000019


	//----- nvinfo : EIATTR_FRAME_SIZE
	.align		4
.L_7:
        /*0030*/ 	.byte	0x04, 0x11
        /*0032*/ 	.short	(.L_9 - .L_8)
	.align		4
.L_8:
        /*0034*/ 	.word	index@(_Z13update_kernelPfS_S_ii)
        /*0038*/ 	.word	0x00000000


	//----- nvinfo : EIATTR_MIN_STACK_SIZE
	.align		4
.L_9:
        /*003c*/ 	.byte	0x04, 0x12
        /*003e*/ 	.short	(.L_11 - .L_10)
	.align		4
.L_10:
        /*0040*/ 	.word	index@(_Z13update_kernelPfS_S_ii)
        /*0044*/ 	.word	0x00000000


	//----- nvinfo : EIATTR_MIN_STACK_SIZE
	.align		4
.L_11:
        /*0048*/ 	.byte	0x04, 0x12
        /*004a*/ 	.short	(.L_13 - .L_12)
	.align		4
.L_12:
        /*004c*/ 	.word	index@(_Z16init_line_kernelPfS_i)
        /*0050*/ 	.word	0x00000000
.L_13:


//--------------------- .nv.compat                --------------------------
	.section	.nv.compat,"",@"SHT_CUDA_COMPAT_INFO"
	.align	4
        /*0000*/ 	.byte	0x02, 0x09, 0x00, 0x00, 0x02, 0x02, 0x01, 0x00, 0x02, 0x05, 0x05, 0x00, 0x03, 0x07, 0x01, 0x01
        /*0010*/ 	.byte	0x02, 0x03, 0x00, 0x00, 0x02, 0x06, 0x01, 0x00, 0x04, 0x0b, 0x08, 0x00, 0x01, 0x00, 0x00, 0x00
        /*0020*/ 	.byte	0x00, 0x00, 0x00, 0x00


//--------------------- .nv.info._Z13update_kernelPfS_S_ii --------------------------
	.section	.nv.info._Z13update_kernelPfS_S_ii,"",@"SHT_CUDA_INFO"
	.sectionflags	@""
	.align	4


	//----- nvinfo : EIATTR_CUDA_API_VERSION
	.align		4
        /*0000*/ 	.byte	0x04, 0x37
        /*0002*/ 	.short	(.L_15 - .L_14)
.L_14:
        /*0004*/ 	.word	0x00000082


	//----- nvinfo : EIATTR_KPARAM_INFO
	.align		4
.L_15:
        /*0008*/ 	.byte	0x04, 0x17
        /*000a*/ 	.short	(.L_17 - .L_16)
.L_16:
        /*000c*/ 	.word	0x00000000
        /*0010*/ 	.short	0x0004
        /*0012*/ 	.short	0x001c
        /*0014*/ 	.byte	0x00, 0xf0, 0x11, 0x00


	//----- nvinfo : EIATTR_KPARAM_INFO
	.align		4
.L_17:
        /*0018*/ 	.byte	0x04, 0x17
        /*001a*/ 	.short	(.L_19 - .L_18)
.L_18:
        /*001c*/ 	.word	0x00000000
        /*0020*/ 	.short	0x0003
        /*0022*/ 	.short	0x0018
        /*0024*/ 	.byte	0x00, 0xf0, 0x11, 0x00


	//----- nvinfo : EIATTR_KPARAM_INFO
	.align		4
.L_19:
        /*0028*/ 	.byte	0x04, 0x17
        /*002a*/ 	.short	(.L_21 - .L_20)
.L_20:
        /*002c*/ 	.word	0x00000000
        /*0030*/ 	.short	0x0002
        /*0032*/ 	.short	0x0010
        /*0034*/ 	.byte	0x00, 0xf5, 0x21, 0x00


	//----- nvinfo : EIATTR_KPARAM_INFO
	.align		4
.L_21:
        /*0038*/ 	.byte	0x04, 0x17
        /*003a*/ 	.short	(.L_23 - .L_22)
.L_22:
        /*003c*/ 	.word	0x00000000
        /*0040*/ 	.short	0x0001
        /*0042*/ 	.short	0x0008
        /*0044*/ 	.byte	0x00, 0xf5, 0x21, 0x00


	//----- nvinfo : EIATTR_KPARAM_INFO
	.align		4
.L_23:
        /*0048*/ 	.byte	0x04, 0x17
        /*004a*/ 	.short	(.L_25 - .L_24)
.L_24:
        /*004c*/ 	.word	0x00000000
        /*0050*/ 	.short	0x0000
        /*0052*/ 	.short	0x0000
        /*0054*/ 	.byte	0x00, 0xf5, 0x21, 0x00


	//----- nvinfo : EIATTR_SPARSE_MMA_MASK
	.align		4
.L_25:
        /*0058*/ 	.byte	0x03, 0x50
        /*005a*/ 	.short	0x0000


	//----- nvinfo : EIATTR_MAXREG_COUNT
	.align		4
        /*005c*/ 	.byte	0x03, 0x1b
        /*005e*/ 	.short	0x00ff


	//----- nvinfo : EIATTR_MERCURY_ISA_VERSION
	.align		4
        /*0060*/ 	.byte	0x03, 0x5f
        /*0062*/ 	.short	0x0101


	//----- nvinfo : EIATTR_VRC_CTA_INIT_COUNT
	.align		4
        /*0064*/ 	.byte	0x02, 0x4a
	.zero		1
	.zero		1


	//----- nvinfo : EIATTR_EXIT_INSTR_OFFSETS
	.align		4
        /*0068*/ 	.byte	0x04, 0x1c
        /*006a*/ 	.short	(.L_27 - .L_26)


	//   ....[0]....
.L_26:
        /*006c*/ 	.word	0x00000060


	//   ....[1]....
        /*0070*/ 	.word	0x00000320


	//----- nvinfo : EIATTR_CRS_STACK_SIZE
	.align		4
.L_27:
        /*0074*/ 	.byte	0x04, 0x1e
        /*0076*/ 	.short	(.L_29 - .L_28)
.L_28:
        /*0078*/ 	.word	0x00000000


	//----- nvinfo : EIATTR_CBANK_PARAM_SIZE
	.align		4
.L_29:
        /*007c*/ 	.byte	0x03, 0x19
        /*007e*/ 	.short	0x0020


	//----- nvinfo : EIATTR_PARAM_CBANK
	.align		4
        /*0080*/ 	.byte	0x04, 0x0a
        /*0082*/ 	.short	(.L_31 - .L_30)
	.align		4
.L_30:
        /*0084*/ 	.word	index@(.nv.constant0._Z13update_kernelPfS_S_ii)
        /*0088*/ 	.short	0x0380
        /*008a*/ 	.short	0x0020


	//----- nvinfo : EIATTR_SW_WAR
	.align		4
.L_31:
        /*008c*/ 	.byte	0x04, 0x36
        /*008e*/ 	.short	(.L_33 - .L_32)
.L_32:
        /*0090*/ 	.word	0x00000008
.L_33:


//--------------------- .nv.info._Z16init_line_kernelPfS_i --------------------------
	.section	.nv.info._Z16init_line_kernelPfS_i,"",@"SHT_CUDA_INFO"
	.sectionflags	@""
	.align	4


	//----- nvinfo : EIATTR_CUDA_API_VERSION
	.align		4
        /*0000*/ 	.byte	0x04, 0x37
        /*0002*/ 	.short	(.L_35 - .L_34)
.L_34:
        /*0004*/ 	.word	0x00000082


	//----- nvinfo : EIATTR_KPARAM_INFO
	.align		4
.L_35:
        /*0008*/ 	.byte	0x04, 0x17
        /*000a*/ 	.short	(.L_37 - .L_36)
.L_36:
        /*000c*/ 	.word	0x00000000
        /*0010*/ 	.short	0x0002
        /*0012*/ 	.short	0x0010
        /*0014*/ 	.byte	0x00, 0xf0, 0x11, 0x00


	//----- nvinfo : EIATTR_KPARAM_INFO
	.align		4
.L_37:
        /*0018*/ 	.byte	0x04, 0x17
        /*001a*/ 	.short	(.L_39 - .L_38)
.L_38:
        /*001c*/ 	.word	0x00000000
        /*0020*/ 	.short	0x0001
        /*0022*/ 	.short	0x0008
        /*0024*/ 	.byte	0x00, 0xf5, 0x21, 0x00


	//----- nvinfo : EIATTR_KPARAM_INFO
	.align		4
.L_39:
        /*0028*/ 	.byte	0x04, 0x17
        /*002a*/ 	.short	(.L_41 - .L_40)
.L_40:
        /*002c*/ 	.word	0x00000000
        /*0030*/ 	.short	0x0000
        /*0032*/ 	.short	0x0000
        /*0034*/ 	.byte	0x00, 0xf5, 0x21, 0x00


	//----- nvinfo : EIATTR_SPARSE_MMA_MASK
	.align		4
.L_41:
        /*0038*/ 	.byte	0x03, 0x50
        /*003a*/ 	.short	0x0000


	//----- nvinfo : EIATTR_MAXREG_COUNT
	.align		4
        /*003c*/ 	.byte	0x03, 0x1b
        /*003e*/ 	.short	0x00ff


	//----- nvinfo : EIATTR_MERCURY_ISA_VERSION
	.align		4
        /*0040*/ 	.byte	0x03, 0x5f
        /*0042*/ 	.short	0x0101


	//----- nvinfo : EIATTR_VRC_CTA_INIT_COUNT
	.align		4
        /*0044*/ 	.byte	0x02, 0x4a
	.zero		1
	.zero		1


	//----- nvinfo : EIATTR_EXIT_INSTR_OFFSETS
	.align		4
        /*0048*/ 	.byte	0x04, 0x1c
        /*004a*/ 	.short	(.L_43 - .L_42)


	//   ....[0]....
.L_42:
        /*004c*/ 	.word	0x00000070


	//   ....[1]....
        /*0050*/ 	.word	0x000002d0


	//----- nvinfo : EIATTR_CRS_STACK_SIZE
	.align		4
.L_43:
        /*0054*/ 	.byte	0x04, 0x1e
        /*0056*/ 	.short	(.L_45 - .L_44)
.L_44:
        /*0058*/ 	.word	0x00000000


	//----- nvinfo : EIATTR_CBANK_PARAM_SIZE
	.align		4
.L_45:
        /*005c*/ 	.byte	0x03, 0x19
        /*005e*/ 	.short	0x0014


	//----- nvinfo : EIATTR_PARAM_CBANK
	.align		4
        /*0060*/ 	.byte	0x04, 0x0a
        /*0062*/ 	.short	(.L_47 - .L_46)
	.align		4
.L_46:
        /*0064*/ 	.word	index@(.nv.constant0._Z16init_line_kernelPfS_i)
        /*0068*/ 	.short	0x0380
        /*006a*/ 	.short	0x0014


	//----- nvinfo : EIATTR_SW_WAR
	.align		4
.L_47:
        /*006c*/ 	.byte	0x04, 0x36
        /*006e*/ 	.short	(.L_49 - .L_48)
.L_48:
        /*0070*/ 	.word	0x00000008
.L_49:


//--------------------- .nv.callgraph             --------------------------
	.section	.nv.callgraph,"",@"SHT_CUDA_CALLGRAPH"
	.align	4
	.sectionentsize	8
	.align		4
        /*0000*/ 	.word	0x00000000
	.align		4
        /*0004*/ 	.word	0xffffffff
	.align		4
        /*0008*/ 	.word	0x00000000
	.align		4
        /*000c*/ 	.word	0xfffffffe
	.align		4
        /*0010*/ 	.word	0x00000000
	.align		4
        /*0014*/ 	.word	0xfffffffd
	.align		4
        /*0018*/ 	.word	0x00000000
	.align		4
        /*001c*/ 	.word	0xfffffffc


//--------------------- .text._Z13update_kernelPfS_S_ii --------------------------
	.section	.text._Z13update_kernelPfS_S_ii,"ax",@progbits
	.align	128
        .global         _Z13update_kernelPfS_S_ii
        .type           _Z13update_kernelPfS_S_ii,@function
        .size           _Z13update_kernelPfS_S_ii,(.L_x_23 - _Z13update_kernelPfS_S_ii)
        .other          _Z13update_kernelPfS_S_ii,@"STO_CUDA_ENTRY STV_DEFAULT"
_Z13update_kernelPfS_S_ii:
.text._Z13update_kernelPfS_S_ii:
[----:B------:R-:W-:Y:S08]  /*0000*/  LDC R1, c[0x0][0x37c] ;  /* 0x0000df00ff017b82 */ /* 0x000ff00000000800 */
[----:B------:R-:W0:Y:S01]  /*0010*/  LDC R0, c[0x0][0x398] ;  /* 0x0000e600ff007b82 */ /* 0x000e220000000800 */
[----:B------:R-:W1:Y:S07]  /*0020*/  S2R R3, SR_TID.X ;  /* 0x0000000000037919 */ /* 0x000e6e0000002100 */
[----:B------:R-:W2:Y:S08]  /*0030*/  LDC R16, c[0x0][0x360] ;  /* 0x0000d800ff107b82 */ /* 0x000eb00000000800 */
[----:B------:R-:W3:Y:S01]  /*0040*/  S2UR UR4, SR_CTAID.X ;  /* 0x00000000000479c3 */ /* 0x000ee20000002500 */
[----:B0-----:R-:W-:-:S13]  /*0050*/  ISETP.GE.AND P0, PT, R0, 0x1, PT ;  /* 0x000000010000780c */ /* 0x001fda0003f06270 */
[----:B-123--:R-:W-:Y:S05]  /*0060*/  @!P0 EXIT ;  /* 0x000000000000894d */ /* 0x00efea0003800000 */
[----:B------:R-:W0:Y:S01]  /*0070*/  LDCU UR5, c[0x0][0x370] ;  /* 0x00006e00ff0577ac */ /* 0x000e220008000800 */
[C---:B------:R-:W-:Y:S01]  /*0080*/  IMAD R0, R16.reuse, UR4, R3 ;  /* 0x0000000410007c24 */ /* 0x040fe2000f8e0203 */
[----:B------:R-:W1:Y:S01]  /*0090*/  LDCU.64 UR6, c[0x0][0x358] ;  /* 0x00006b00ff0677ac */ /* 0x000e620008000a00 */
[----:B------:R-:W-:Y:S01]  /*00a0*/  UMOV UR4, 0x1 ;  /* 0x0000000100047882 */ /* 0x000fe20000000000 */
[----:B0-----:R-:W-:-:S07]  /*00b0*/  IMAD R16, R16, UR5, RZ ;  /* 0x0000000510107c24 */ /* 0x001fce000f8e02ff */
.L_x_3:
[----:B------:R-:W0:Y:S01]  /*00c0*/  LDCU.64 UR8, c[0x0][0x398] ;  /* 0x00007300ff0877ac */ /* 0x000e220008000a00 */
[----:B------:R-:W-:Y:S01]  /*00d0*/  BSSY.RECONVERGENT B0, `(.L_x_0) ;  /* 0x0000023000007945 */ /* 0x000fe20003800200 */
[----:B------:R-:W-:Y:S01]  /*00e0*/  UMOV UR5, UR4 ;  /* 0x0000000400057c82 */ /* 0x000fe20008000000 */
[----:B------:R-:W-:Y:S01]  /*00f0*/  UIADD3 UR4, UPT, UPT, UR4, 0x1, URZ ;  /* 0x0000000104047890 */ /* 0x000fe2000fffe0ff */
[----:B0-----:R-:W-:Y:S01]  /*0100*/  ISETP.GT.AND P0, PT, R0, UR9, PT ;  /* 0x0000000900007c0c */ /* 0x001fe2000bf04270 */
[----:B------:R-:W0:Y:S01]  /*0110*/  LDCU UR9, c[0x0][0x39c] ;  /* 0x00007380ff0977ac */ /* 0x000e220008000800 */
[----:B------:R-:W-:-:S11]  /*0120*/  UISETP.NE.AND UP0, UPT, UR5, UR8, UPT ;  /* 0x000000080500728c */ /* 0x000fd6000bf05270 */
[----:B------:R-:W-:Y:S05]  /*0130*/  @P0 BRA `(.L_x_1) ;  /* 0x0000000000700947 */ /* 0x000fea0003800000 */
[----:B------:R-:W2:Y:S01]  /*0140*/  LDC.64 R2, c[0x0][0x390] ;  /* 0x0000e400ff027b82 */ /* 0x000ea20000000a00 */
[----:B------:R-:W-:-:S07]  /*0150*/  IMAD.MOV.U32 R17, RZ, RZ, R0 ;  /* 0x000000ffff117224 */ /* 0x000fce00078e0000 */
[----:B------:R-:W3:Y:S08]  /*0160*/  LDC.64 R4, c[0x0][0x380] ;  /* 0x0000e000ff047b82 */ /* 0x000ef00000000a00 */
[----:B------:R-:W4:Y:S02]  /*0170*/  LDC.64 R6, c[0x0][0x388] ;  /* 0x0000e200ff067b82 */ /* 0x000f240000000a00 */
.L_x_2:
[C---:B0-----:R-:W-:Y:S01]  /*0180*/  ISETP.NE.AND P0, PT, R17.reuse, UR9, PT ;  /* 0x0000000911007c0c */ /* 0x041fe2000bf05270 */
[----:B--2---:R-:W-:-:S03]  /*0190*/  IMAD.WIDE R10, R17, 0x4, R2 ;  /* 0x00000004110a7825 */ /* 0x004fc600078e0202 */
[C---:B------:R-:W-:Y:S01]  /*01a0*/  ISETP.NE.AND P0, PT, R17.reuse, 0x1, P0 ;  /* 0x000000011100780c */ /* 0x040fe20000705270 */
[----:B----4-:R-:W-:-:S04]  /*01b0*/  IMAD.WIDE R8, R17, 0x4, R6 ;  /* 0x0000000411087825 */ /* 0x010fc800078e0206 */
[----:B---3--:R-:W-:-:S08]  /*01c0*/  IMAD.WIDE R12, R17, 0x4, R4 ;  /* 0x00000004110c7825 */ /* 0x008fd000078e0204 */
[----:B-1----:R0:W-:Y:S04]  /*01d0*/  @!P0 STG.E desc[UR6][R10.64], RZ ;  /* 0x000000ff0a008986 */ /* 0x0021e8000c101906 */
[----:B------:R-:W2:Y:S04]  /*01e0*/  @P0 LDG.E R14, desc[UR6][R8.64] ;  /* 0x00000006080e0981 */ /* 0x000ea8000c1e1900 */
[----:B------:R-:W3:Y:S01]  /*01f0*/  @P0 LDG.E R22, desc[UR6][R12.64] ;  /* 0x000000060c160981 */ /* 0x000ee2000c1e1900 */
[----:B--2---:R-:W1:Y:S08]  /*0200*/  @P0 F2F.F64.F32 R14, R14 ;  /* 0x0000000e000e0310 */ /* 0x004e700000201800 */
[----:B---3--:R-:W2:Y:S01]  /*0210*/  @P0 F2F.F64.F32 R20, R22 ;  /* 0x0000001600140310 */ /* 0x008ea20000201800 */
[----:B-1----:R-:W-:-:S08]  /*0220*/  @P0 DADD R18, R14, R14 ;  /* 0x000000000e120229 */ /* 0x002fd0000000000e */
[----:B--2---:R-:W-:Y:S01]  /*0230*/  @P0 DADD R18, R18, -R20 ;  /* 0x0000000012120229 */ /* 0x004fe20000000814 */
[----:B------:R-:W-:Y:S01]  /*0240*/  @P0 IMAD.MOV.U32 R20, RZ, RZ, -0x80000000 ;  /* 0x80000000ff140424 */ /* 0x000fe200078e00ff */
[----:B------:R-:W-:-:S06]  /*0250*/  @P0 MOV R21, 0x3fc70a3d ;  /* 0x3fc70a3d00150802 */ /* 0x000fcc0000000f00 */
[----:B------:R-:W-:-:S10]  /*0260*/  @P0 DFMA R18, R14, -R20, R18 ;  /* 0x800000140e12022b */ /* 0x000fd40000000012 */
[----:B------:R-:W1:Y:S02]  /*0270*/  @P0 F2F.F32.F64 R19, R18 ;  /* 0x0000001200130310 */ /* 0x000e640000301000 */
[----:B-1----:R0:W-:Y:S04]  /*0280*/  @P0 STG.E desc[UR6][R10.64], R19 ;  /* 0x000000130a000986 */ /* 0x0021e8000c101906 */
[----:B------:R-:W2:Y:S04]  /*0290*/  LDG.E R15, desc[UR6][R8.64] ;  /* 0x00000006080f7981 */ /* 0x000ea8000c1e1900 */
[----:B--2---:R0:W-:Y:S04]  /*02a0*/  STG.E desc[UR6][R12.64], R15 ;  /* 0x0000000f0c007986 */ /* 0x0041e8000c101906 */
[----:B------:R-:W2:Y:S01]  /*02b0*/  LDG.E R21, desc[UR6][R10.64] ;  /* 0x000000060a157981 */ /* 0x000ea2000c1e1900 */
[----:B------:R-:W-:-:S04]  /*02c0*/  IADD3 R17, PT, PT, R16, R17, RZ ;  /* 0x0000001110117210 */ /* 0x000fc80007ffe0ff */
[----:B------:R-:W-:Y:S01]  /*02d0*/  ISETP.GT.AND P0, PT, R17, UR9, PT ;  /* 0x0000000911007c0c */ /* 0x000fe2000bf04270 */
[----:B--2---:R0:W-:-:S12]  /*02e0*/  STG.E desc[UR6][R8.64], R21 ;  /* 0x0000001508007986 */ /* 0x0041d8000c101906 */
[----:B------:R-:W-:Y:S05]  /*02f0*/  @!P0 BRA `(.L_x_2) ;  /* 0xfffffffc00a08947 */ /* 0x000fea000383ffff */
.L_x_1:
[----:B01----:R-:W-:Y:S05]  /*0300*/  BSYNC.RECONVERGENT B0 ;  /* 0x0000000000007941 */ /* 0x003fea0003800200 */
.L_x_0:
[----:B------:R-:W-:Y:S05]  /*0310*/  BRA.U UP0, `(.L_x_3) ;  /* 0xfffffffd00687547 */ /* 0x000fea000b83ffff */
[----:B------:R-:W-:Y:S05]  /*0320*/  EXIT ;  /* 0x000000000000794d */ /* 0x000fea0003800000 */
.L_x_4:
[----:B------:R-:W-:-:S00]  /*0330*/  BRA `(.L_x_4) ;  /* 0xfffffffc00fc7947 */ /* 0x000fc0000383ffff */
[----:B------:R-:W-:-:S00]  /*0340*/  NOP ;  /* 0x0000000000007918 */ /* 0x000fc00000000000 */
        /* <DEDUP_REMOVED lines=11> */
.L_x_23:


//--------------------- .text._Z16init_line_kernelPfS_i --------------------------
	.section	.text._Z16init_line_kernelPfS_i,"ax",@progbits
	.align	128
        .global         _Z16init_line_kernelPfS_i
        .type           _Z16init_line_kernelPfS_i,@function
        .size           _Z16init_line_kernelPfS_i,(.L_x_22 - _Z16init_line_kernelPfS_i)
        .other          _Z16init_line_kernelPfS_i,@"STO_CUDA_ENTRY STV_DEFAULT"
_Z16init_line_kernelPfS_i:
.text._Z16init_line_kernelPfS_i:
[----:B------:R-:W-:Y:S01]  /*0000*/  LDC R1, c[0x0][0x37c] ;  /* 0x0000df00ff017b82 */ /* 0x000fe20000000800 */
[----:B------:R-:W0:Y:S07]  /*0010*/  S2R R9, SR_TID.X ;  /* 0x0000000000097919 */ /* 0x000e2e0000002100 */
[----:B------:R-:W0:Y:S01]  /*0020*/  S2UR UR5, SR_CTAID.X ;  /* 0x00000000000579c3 */ /* 0x000e220000002500 */
[----:B------:R-:W1:Y:S07]  /*0030*/  LDCU UR4, c[0x0][0x390] ;  /* 0x00007200ff0477ac */ /* 0x000e6e0008000800 */
[----:B------:R-:W0:Y:S02]  /*0040*/  LDC R2, c[0x0][0x360] ;  /* 0x0000d800ff027b82 */ /* 0x000e240000000800 */
[----:B0-----:R-:W-:-:S05]  /*0050*/  IMAD R9, R2, UR5, R9 ;  /* 0x0000000502097c24 */ /* 0x001fca000f8e0209 */
[----:B-1----:R-:W-:-:S13]  /*0060*/  ISETP.GT.AND P0, PT, R9, UR4, PT ;  /* 0x0000000409007c0c */ /* 0x002fda000bf04270 */
[----:B------:R-:W-:Y:S05]  /*0070*/  @P0 EXIT ;  /* 0x000000000000094d */ /* 0x000fea0003800000 */
[----:B------:R-:W0:Y:S01]  /*0080*/  LDC.64 R4, c[0x0][0x380] ;  /* 0x0000e000ff047b82 */ /* 0x000e220000000a00 */
[----:B------:R-:W1:Y:S01]  /*0090*/  LDCU UR5, c[0x0][0x370] ;  /* 0x00006e00ff0577ac */ /* 0x000e620008000800 */
[----:B------:R-:W-:Y:S01]  /*00a0*/  UIADD3 UR4, UPT, UPT, UR4, -0x1, URZ ;  /* 0xffffffff04047890 */ /* 0x000fe2000fffe0ff */
[----:B------:R-:W2:Y:S05]  /*00b0*/  LDCU.64 UR6, c[0x0][0x358] ;  /* 0x00006b00ff0677ac */ /* 0x000eaa0008000a00 */
[----:B------:R-:W3:Y:S01]  /*00c0*/  LDC.64 R6, c[0x0][0x388] ;  /* 0x0000e200ff067b82 */ /* 0x000ee20000000a00 */
[----:B------:R-:W-:Y:S01]  /*00d0*/  I2FP.F32.S32 R3, UR4 ;  /* 0x0000000400037c45 */ /* 0x000fe20008201400 */
[----:B------:R-:W4:Y:S01]  /*00e0*/  LDCU UR8, c[0x0][0x390] ;  /* 0x00007200ff0877ac */ /* 0x000f220008000800 */
[----:B-1----:R-:W-:-:S07]  /*00f0*/  IMAD R2, R2, UR5, RZ ;  /* 0x0000000502027c24 */ /* 0x002fce000f8e02ff */
.L_x_9:
[----:B------:R-:W-:Y:S01]  /*0100*/  ISETP.GE.AND P0, PT, R9, RZ, PT ;  /* 0x000000ff0900720c */ /* 0x000fe20003f06270 */
[----:B------:R-:W-:-:S12]  /*0110*/  BSSY.RECONVERGENT B0, `(.L_x_5) ;  /* 0x0000018000007945 */ /* 0x000fd80003800200 */
[----:B-1----:R-:W-:Y:S05]  /*0120*/  @!P0 BRA `(.L_x_6) ;  /* 0x0000000000588947 */ /* 0x002fea0003800000 */
[----:B------:R-:W1:Y:S01]  /*0130*/  MUFU.RCP R8, R3 ;  /* 0x0000000300087308 */ /* 0x000e620000001000 */
[----:B------:R-:W-:Y:S01]  /*0140*/  VIADD R0, R9, 0xffffffff ;  /* 0xffffffff09007836 */ /* 0x000fe20000000000 */
[----:B------:R-:W-:Y:S04]  /*0150*/  BSSY.RECONVERGENT B1, `(.L_x_7) ;  /* 0x000000c000017945 */ /* 0x000fe80003800200 */
[----:B------:R-:W-:-:S04]  /*0160*/  I2FP.F32.S32 R0, R0 ;  /* 0x0000000000007245 */ /* 0x000fc80000201400 */
[----:B------:R-:W5:Y:S01]  /*0170*/  FCHK P0, R0, R3 ;  /* 0x0000000300007302 */ /* 0x000f620000000000 */
[----:B-1----:R-:W-:-:S04]  /*0180*/  FFMA R11, -R3, R8, 1 ;  /* 0x3f800000030b7423 */ /* 0x002fc80000000108 */
[----:B------:R-:W-:-:S04]  /*0190*/  FFMA R11, R8, R11, R8 ;  /* 0x0000000b080b7223 */ /* 0x000fc80000000008 */
[----:B------:R-:W-:-:S04]  /*01a0*/  FFMA R8, R0, R11, RZ ;  /* 0x0000000b00087223 */ /* 0x000fc800000000ff */
[----:B------:R-:W-:-:S04]  /*01b0*/  FFMA R10, -R3, R8, R0 ;  /* 0x00000008030a7223 */ /* 0x000fc80000000100 */
[----:B------:R-:W-:Y:S01]  /*01c0*/  FFMA R8, R11, R10, R8 ;  /* 0x0000000a0b087223 */ /* 0x000fe20000000008 */
[----:B-----5:R-:W-:Y:S06]  /*01d0*/  @!P0 BRA `(.L_x_8) ;  /* 0x00000000000c8947 */ /* 0x020fec0003800000 */
[----:B------:R-:W-:-:S07]  /*01e0*/  MOV R8, 0x200 ;  /* 0x0000020000087802 */ /* 0x000fce0000000f00 */
[----:B0-234-:R-:W-:Y:S05]  /*01f0*/  CALL.REL.NOINC `($__internal_0_$__cuda_sm3x_div_rn_noftz_f32_slowpath) ;  /* 0x0000000000387944 */ /* 0x01dfea0003c00000 */
[----:B------:R-:W-:-:S07]  /*0200*/  IMAD.MOV.U32 R8, RZ, RZ, R0 ;  /* 0x000000ffff087224 */ /* 0x000fce00078e0000 */
.L_x_8:
[----:B--2-4-:R-:W-:Y:S05]  /*0210*/  BSYNC.RECONVERGENT B1 ;  /* 0x0000000000017941 */ /* 0x014fea0003800200 */
.L_x_7:
[----:B------:R-:W-:Y:S01]  /*0220*/  FMUL R8, R8, 6.2831854820251464844 ;  /* 0x40c90fdb08087820 */ /* 0x000fe20000400000 */
[----:B---3--:R-:W-:-:S04]  /*0230*/  IMAD.WIDE.U32 R10, R9, 0x4, R6 ;  /* 0x00000004090a7825 */ /* 0x008fc800078e0006 */
[----:B------:R-:W-:Y:S01]  /*0240*/  FMUL.RZ R8, R8, 0.15915493667125701904 ;  /* 0x3e22f98308087820 */ /* 0x000fe2000040c000 */
[----:B0-----:R-:W-:-:S03]  /*0250*/  IMAD.WIDE.U32 R12, R9, 0x4, R4 ;  /* 0x00000004090c7825 */ /* 0x001fc600078e0004 */
[----:B------:R-:W0:Y:S02]  /*0260*/  MUFU.SIN R15, R8 ;  /* 0x00000008000f7308 */ /* 0x000e240000000400 */
[----:B0-----:R1:W-:Y:S04]  /*0270*/  STG.E desc[UR6][R10.64], R15 ;  /* 0x0000000f0a007986 */ /* 0x0013e8000c101906 */
[----:B------:R1:W-:Y:S02]  /*0280*/  STG.E desc[UR6][R12.64], R15 ;  /* 0x0000000f0c007986 */ /* 0x0003e4000c101906 */
.L_x_6:
[----:B--2-4-:R-:W-:Y:S05]  /*0290*/  BSYNC.RECONVERGENT B0 ;  /* 0x0000000000007941 */ /* 0x014fea0003800200 */
.L_x_5:
[----:B------:R-:W-:-:S05]  /*02a0*/  IMAD.IADD R9, R2, 0x1, R9 ;  /* 0x0000000102097824 */ /* 0x000fca00078e0209 */
[----:B------:R-:W-:-:S13]  /*02b0*/  ISETP.GT.AND P0, PT, R9, UR8, PT ;  /* 0x0000000809007c0c */ /* 0x000fda000bf04270 */
[----:B------:R-:W-:Y:S05]  /*02c0*/  @!P0 BRA `(.L_x_9) ;  /* 0xfffffffc008c8947 */ /* 0x000fea000383ffff */
[----:B------:R-:W-:Y:S05]  /*02d0*/  EXIT ;  /* 0x000000000000794d */ /* 0x000fea0003800000 */
        .weak           $__internal_0_$__cuda_sm3x_div_rn_noftz_f32_slowpath
        .type           $__internal_0_$__cuda_sm3x_div_rn_noftz_f32_slowpath,@function
        .size           $__internal_0_$__cuda_sm3x_div_rn_noftz_f32_slowpath,(.L_x_22 - $__internal_0_$__cuda_sm3x_div_rn_noftz_f32_slowpath)
$__internal_0_$__cuda_sm3x_div_rn_noftz_f32_slowpath:
[--C-:B------:R-:W-:Y:S01]  /*02e0*/  SHF.R.U32.HI R11, RZ, 0x17, R3.reuse ;  /* 0x00000017ff0b7819 */ /* 0x100fe20000011603 */
[----:B------:R-:W-:Y:S01]  /*02f0*/  BSSY.RECONVERGENT B2, `(.L_x_10) ;  /* 0x0000064000027945 */ /* 0x000fe20003800200 */
[--C-:B------:R-:W-:Y:S01]  /*0300*/  SHF.R.U32.HI R10, RZ, 0x17, R0.reuse ;  /* 0x00000017ff0a7819 */ /* 0x100fe20000011600 */
[----:B------:R-:W-:Y:S01]  /*0310*/  IMAD.MOV.U32 R12, RZ, RZ, R0 ;  /* 0x000000ffff0c7224 */ /* 0x000fe200078e0000 */
[----:B------:R-:W-:Y:S01]  /*0320*/  LOP3.LUT R11, R11, 0xff, RZ, 0xc0, !PT ;  /* 0x000000ff0b0b7812 */ /* 0x000fe200078ec0ff */
[----:B------:R-:W-:Y:S01]  /*0330*/  IMAD.MOV.U32 R13, RZ, RZ, R3 ;  /* 0x000000ffff0d7224 */ /* 0x000fe200078e0003 */
[----:B------:R-:W-:-:S03]  /*0340*/  LOP3.LUT R16, R10, 0xff, RZ, 0xc0, !PT ;  /* 0x000000ff0a107812 */ /* 0x000fc600078ec0ff */
[----:B------:R-:W-:Y:S02]  /*0350*/  VIADD R14, R11, 0xffffffff ;  /* 0xffffffff0b0e7836 */ /* 0x000fe40000000000 */
[----:B------:R-:W-:-:S03]  /*0360*/  VIADD R15, R16, 0xffffffff ;  /* 0xffffffff100f7836 */ /* 0x000fc60000000000 */
[----:B------:R-:W-:-:S04]  /*0370*/  ISETP.GT.U32.AND P0, PT, R14, 0xfd, PT ;  /* 0x000000fd0e00780c */ /* 0x000fc80003f04070 */
[----:B------:R-:W-:-:S13]  /*0380*/  ISETP.GT.U32.OR P0, PT, R15, 0xfd, P0 ;  /* 0x000000fd0f00780c */ /* 0x000fda0000704470 */
[----:B------:R-:W-:Y:S01]  /*0390*/  @!P0 IMAD.MOV.U32 R10, RZ, RZ, RZ ;  /* 0x000000ffff0a8224 */ /* 0x000fe200078e00ff */
[----:B------:R-:W-:Y:S06]  /*03a0*/  @!P0 BRA `(.L_x_11) ;  /* 0x00000000005c8947 */ /* 0x000fec0003800000 */
[----:B------:R-:W-:Y:S02]  /*03b0*/  FSETP.GTU.FTZ.AND P1, PT, |R3|, +INF , PT ;  /* 0x7f8000000300780b */ /* 0x000fe40003f3c200 */
[----:B------:R-:W-:-:S04]  /*03c0*/  FSETP.GTU.FTZ.AND P0, PT, |R0|, +INF , PT ;  /* 0x7f8000000000780b */ /* 0x000fc80003f1c200 */
[----:B------:R-:W-:-:S13]  /*03d0*/  PLOP3.LUT P0, PT, P0, P1, PT, 0xf8, 0x8f ;  /* 0x00000000008f781c */ /* 0x000fda0000703f70 */
[----:B------:R-:W-:Y:S05]  /*03e0*/  @P0 BRA `(.L_x_12) ;  /* 0x00000004004c0947 */ /* 0x000fea0003800000 */
[----:B------:R-:W-:-:S13]  /*03f0*/  LOP3.LUT P0, RZ, R13, 0x7fffffff, R12, 0xc8, !PT ;  /* 0x7fffffff0dff7812 */ /* 0x000fda000780c80c */
[----:B------:R-:W-:Y:S05]  /*0400*/  @!P0 BRA `(.L_x_13) ;  /* 0x00000004003c8947 */ /* 0x000fea0003800000 */
[C---:B------:R-:W-:Y:S02]  /*0410*/  FSETP.NEU.FTZ.AND P2, PT, |R0|.reuse, +INF , PT ;  /* 0x7f8000000000780b */ /* 0x040fe40003f5d200 */
[----:B------:R-:W-:Y:S02]  /*0420*/  FSETP.NEU.FTZ.AND P1, PT, |R3|, +INF , PT ;  /* 0x7f8000000300780b */ /* 0x000fe40003f3d200 */
[----:B------:R-:W-:-:S11]  /*0430*/  FSETP.NEU.FTZ.AND P0, PT, |R0|, +INF , PT ;  /* 0x7f8000000000780b */ /* 0x000fd60003f1d200 */
[----:B------:R-:W-:Y:S05]  /*0440*/  @!P1 BRA !P2, `(.L_x_13) ;  /* 0x00000004002c9947 */ /* 0x000fea0005000000 */
[----:B------:R-:W-:-:S04]  /*0450*/  LOP3.LUT P2, RZ, R12, 0x7fffffff, RZ, 0xc0, !PT ;  /* 0x7fffffff0cff7812 */ /* 0x000fc8000784c0ff */
[----:B------:R-:W-:-:S13]  /*0460*/  PLOP3.LUT P1, PT, P1, P2, PT, 0x2f, 0xf2 ;  /* 0x0000000000f2781c */ /* 0x000fda0000f24577 */
[----:B------:R-:W-:Y:S05]  /*0470*/  @P1 BRA `(.L_x_14) ;  /* 0x0000000400181947 */ /* 0x000fea0003800000 */
[----:B------:R-:W-:-:S04]  /*0480*/  LOP3.LUT P1, RZ, R13, 0x7fffffff, RZ, 0xc0, !PT ;  /* 0x7fffffff0dff7812 */ /* 0x000fc8000782c0ff */
[----:B------:R-:W-:-:S13]  /*0490*/  PLOP3.LUT P0, PT, P0, P1, PT, 0x2f, 0xf2 ;  /* 0x0000000000f2781c */ /* 0x000fda0000702577 */
[----:B------:R-:W-:Y:S05]  /*04a0*/  @P0 BRA `(.L_x_15) ;  /* 0x0000000400000947 */ /* 0x000fea0003800000 */
[----:B------:R-:W-:Y:S02]  /*04b0*/  ISETP.GE.AND P0, PT, R15, RZ, PT ;  /* 0x000000ff0f00720c */ /* 0x000fe40003f06270 */
[----:B------:R-:W-:-:S11]  /*04c0*/  ISETP.GE.AND P1, PT, R14, RZ, PT ;  /* 0x000000ff0e00720c */ /* 0x000fd60003f26270 */
[----:B------:R-:W-:Y:S02]  /*04d0*/  @P0 IMAD.MOV.U32 R10, RZ, RZ, RZ ;  /* 0x000000ffff0a0224 */ /* 0x000fe400078e00ff */
[----:B------:R-:W-:Y:S01]  /*04e0*/  @!P0 FFMA R12, R0, 1.84467440737095516160e+19, RZ ;  /* 0x5f800000000c8823 */ /* 0x000fe200000000ff */
[----:B------:R-:W-:Y:S02]  /*04f0*/  @!P0 IMAD.MOV.U32 R10, RZ, RZ, -0x40 ;  /* 0xffffffc0ff0a8424 */ /* 0x000fe400078e00ff */
[----:B------:R-:W-:Y:S02]  /*0500*/  @!P1 FFMA R13, R3, 1.84467440737095516160e+19, RZ ;  /* 0x5f800000030d9823 */ /* 0x000fe400000000ff */
[----:B------:R-:W-:-:S07]  /*0510*/  @!P1 VIADD R10, R10, 0x40 ;  /* 0x000000400a0a9836 */ /* 0x000fce0000000000 */
.L_x_11:
[----:B------:R-:W-:Y:S01]  /*0520*/  LEA R0, R11, 0xc0800000, 0x17 ;  /* 0xc08000000b007811 */ /* 0x000fe200078eb8ff */
[----:B------:R-:W-:Y:S04]  /*0530*/  BSSY.RECONVERGENT B3, `(.L_x_16) ;  /* 0x0000036000037945 */ /* 0x000fe80003800200 */
[----:B------:R-:W-:Y:S02]  /*0540*/  IMAD.IADD R14, R13, 0x1, -R0 ;  /* 0x000000010d0e7824 */ /* 0x000fe400078e0a00 */
[----:B------:R-:W-:Y:S02]  /*0550*/  VIADD R13, R16, 0xffffff81 ;  /* 0xffffff81100d7836 */ /* 0x000fe40000000000 */
[----:B------:R-:W0:Y:S01]  /*0560*/  MUFU.RCP R15, R14 ;  /* 0x0000000e000f7308 */ /* 0x000e220000001000 */
[----:B------:R-:W-:Y:S01]  /*0570*/  FADD.FTZ R17, -R14, -RZ ;  /* 0x800000ff0e117221 */ /* 0x000fe20000010100 */
[C---:B------:R-:W-:Y:S01]  /*0580*/  IMAD R0, R13.reuse, -0x800000, R12 ;  /* 0xff8000000d007824 */ /* 0x040fe200078e020c */
[----:B------:R-:W-:-:S05]  /*0590*/  IADD3 R13, PT, PT, R13, 0x7f, -R11 ;  /* 0x0000007f0d0d7810 */ /* 0x000fca0007ffe80b */
[----:B------:R-:W-:Y:S02]  /*05a0*/  IMAD.IADD R13, R13, 0x1, R10 ;  /* 0x000000010d0d7824 */ /* 0x000fe400078e020a */
[----:B0-----:R-:W-:-:S04]  /*05b0*/  FFMA R16, R15, R17, 1 ;  /* 0x3f8000000f107423 */ /* 0x001fc80000000011 */
[----:B------:R-:W-:-:S04]  /*05c0*/  FFMA R19, R15, R16, R15 ;  /* 0x000000100f137223 */ /* 0x000fc8000000000f */
[----:B------:R-:W-:-:S04]  /*05d0*/  FFMA R12, R0, R19, RZ ;  /* 0x00000013000c7223 */ /* 0x000fc800000000ff */
[----:B------:R-:W-:-:S04]  /*05e0*/  FFMA R15, R17, R12, R0 ;  /* 0x0000000c110f7223 */ /* 0x000fc80000000000 */
[----:B------:R-:W-:-:S04]  /*05f0*/  FFMA R16, R19, R15, R12 ;  /* 0x0000000f13107223 */ /* 0x000fc8000000000c */
[----:B------:R-:W-:-:S04]  /*0600*/  FFMA R17, R17, R16, R0 ;  /* 0x0000001011117223 */ /* 0x000fc80000000000 */
[----:B------:R-:W-:-:S05]  /*0610*/  FFMA R0, R19, R17, R16 ;  /* 0x0000001113007223 */ /* 0x000fca0000000010 */
[----:B------:R-:W-:-:S04]  /*0620*/  SHF.R.U32.HI R11, RZ, 0x17, R0 ;  /* 0x00000017ff0b7819 */ /* 0x000fc80000011600 */
[----:B------:R-:W-:-:S05]  /*0630*/  LOP3.LUT R11, R11, 0xff, RZ, 0xc0, !PT ;  /* 0x000000ff0b0b7812 */ /* 0x000fca00078ec0ff */
[----:B------:R-:W-:-:S04]  /*0640*/  IMAD.IADD R14, R11, 0x1, R13 ;  /* 0x000000010b0e7824 */ /* 0x000fc800078e020d */
[----:B------:R-:W-:-:S05]  /*0650*/  VIADD R10, R14, 0xffffffff ;  /* 0xffffffff0e0a7836 */ /* 0x000fca0000000000 */
[----:B------:R-:W-:-:S13]  /*0660*/  ISETP.GE.U32.AND P0, PT, R10, 0xfe, PT ;  /* 0x000000fe0a00780c */ /* 0x000fda0003f06070 */
[----:B------:R-:W-:Y:S05]  /*0670*/  @!P0 BRA `(.L_x_17) ;  /* 0x0000000000808947 */ /* 0x000fea0003800000 */
[----:B------:R-:W-:-:S13]  /*0680*/  ISETP.GT.AND P0, PT, R14, 0xfe, PT ;  /* 0x000000fe0e00780c */ /* 0x000fda0003f04270 */
[----:B------:R-:W-:Y:S05]  /*0690*/  @P0 BRA `(.L_x_18) ;  /* 0x00000000006c0947 */ /* 0x000fea0003800000 */
[----:B------:R-:W-:-:S13]  /*06a0*/  ISETP.GE.AND P0, PT, R14, 0x1, PT ;  /* 0x000000010e00780c */ /* 0x000fda0003f06270 */
[----:B------:R-:W-:Y:S05]  /*06b0*/  @P0 BRA `(.L_x_19) ;  /* 0x0000000000740947 */ /* 0x000fea0003800000 */
[----:B------:R-:W-:Y:S02]  /*06c0*/  ISETP.GE.AND P0, PT, R14, -0x18, PT ;  /* 0xffffffe80e00780c */ /* 0x000fe40003f06270 */
[----:B------:R-:W-:-:S11]  /*06d0*/  LOP3.LUT R0, R0, 0x80000000, RZ, 0xc0, !PT ;  /* 0x8000000000007812 */ /* 0x000fd600078ec0ff */
[----:B------:R-:W-:Y:S05]  /*06e0*/  @!P0 BRA `(.L_x_19) ;  /* 0x0000000000688947 */ /* 0x000fea0003800000 */
[CCC-:B------:R-:W-:Y:S01]  /*06f0*/  FFMA.RZ R10, R19.reuse, R17.reuse, R16.reuse ;  /* 0x00000011130a7223 */ /* 0x1c0fe2000000c010 */
[C---:B------:R-:W-:Y:S02]  /*0700*/  VIADD R13, R14.reuse, 0x20 ;  /* 0x000000200e0d7836 */ /* 0x040fe40000000000 */
[CCC-:B------:R-:W-:Y:S01]  /*0710*/  FFMA.RM R11, R19.reuse, R17.reuse, R16.reuse ;  /* 0x00000011130b7223 */ /* 0x1c0fe20000004010 */
[----:B------:R-:W-:Y:S02]  /*0720*/  ISETP.NE.AND P2, PT, R14, RZ, PT ;  /* 0x000000ff0e00720c */ /* 0x000fe40003f45270 */
[----:B------:R-:W-:Y:S01]  /*0730*/  LOP3.LUT R12, R10, 0x7fffff, RZ, 0xc0, !PT ;  /* 0x007fffff0a0c7812 */ /* 0x000fe200078ec0ff */
[----:B------:R-:W-:Y:S01]  /*0740*/  FFMA.RP R10, R19, R17, R16 ;  /* 0x00000011130a7223 */ /* 0x000fe20000008010 */
[----:B------:R-:W-:Y:S01]  /*0750*/  ISETP.NE.AND P1, PT, R14, RZ, PT ;  /* 0x000000ff0e00720c */ /* 0x000fe20003f25270 */
[----:B------:R-:W-:Y:S01]  /*0760*/  IMAD.MOV R14, RZ, RZ, -R14 ;  /* 0x000000ffff0e7224 */ /* 0x000fe200078e0a0e */
[----:B------:R-:W-:-:S02]  /*0770*/  LOP3.LUT R12, R12, 0x800000, RZ, 0xfc, !PT ;  /* 0x008000000c0c7812 */ /* 0x000fc400078efcff */
[----:B------:R-:W-:Y:S02]  /*0780*/  FSETP.NEU.FTZ.AND P0, PT, R10, R11, PT ;  /* 0x0000000b0a00720b */ /* 0x000fe40003f1d000 */
[----:B------:R-:W-:Y:S02]  /*0790*/  SHF.L.U32 R13, R12, R13, RZ ;  /* 0x0000000d0c0d7219 */ /* 0x000fe400000006ff */
[----:B------:R-:W-:Y:S02]  /*07a0*/  SEL R11, R14, RZ, P2 ;  /* 0x000000ff0e0b7207 */ /* 0x000fe40001000000 */
[----:B------:R-:W-:Y:S02]  /*07b0*/  ISETP.NE.AND P1, PT, R13, RZ, P1 ;  /* 0x000000ff0d00720c */ /* 0x000fe40000f25270 */
[----:B------:R-:W-:Y:S02]  /*07c0*/  SHF.R.U32.HI R11, RZ, R11, R12 ;  /* 0x0000000bff0b7219 */ /* 0x000fe4000001160c */
[----:B------:R-:W-:-:S02]  /*07d0*/  PLOP3.LUT P0, PT, P0, P1, PT, 0xf8, 0x8f ;  /* 0x00000000008f781c */ /* 0x000fc40000703f70 */
[----:B------:R-:W-:Y:S02]  /*07e0*/  SHF.R.U32.HI R13, RZ, 0x1, R11 ;  /* 0x00000001ff0d7819 */ /* 0x000fe4000001160b */
[----:B------:R-:W-:-:S04]  /*07f0*/  SEL R10, RZ, 0x1, !P0 ;  /* 0x00000001ff0a7807 */ /* 0x000fc80004000000 */
[----:B------:R-:W-:-:S04]  /*0800*/  LOP3.LUT R10, R10, 0x1, R13, 0xf8, !PT ;  /* 0x000000010a0a7812 */ /* 0x000fc800078ef80d */
[----:B------:R-:W-:-:S05]  /*0810*/  LOP3.LUT R10, R10, R11, RZ, 0xc0, !PT ;  /* 0x0000000b0a0a7212 */ /* 0x000fca00078ec0ff */
[----:B------:R-:W-:-:S05]  /*0820*/  IMAD.IADD R13, R13, 0x1, R10 ;  /* 0x000000010d0d7824 */ /* 0x000fca00078e020a */
[----:B------:R-:W-:Y:S01]  /*0830*/  LOP3.LUT R0, R13, R0, RZ, 0xfc, !PT ;  /* 0x000000000d007212 */ /* 0x000fe200078efcff */
[----:B------:R-:W-:Y:S06]  /*0840*/  BRA `(.L_x_19) ;  /* 0x0000000000107947 */ /* 0x000fec0003800000 */
.L_x_18:
[----:B------:R-:W-:-:S04]  /*0850*/  LOP3.LUT R0, R0, 0x80000000, RZ, 0xc0, !PT ;  /* 0x8000000000007812 */ /* 0x000fc800078ec0ff */
[----:B------:R-:W-:Y:S01]  /*0860*/  LOP3.LUT R0, R0, 0x7f800000, RZ, 0xfc, !PT ;  /* 0x7f80000000007812 */ /* 0x000fe200078efcff */
[----:B------:R-:W-:Y:S06]  /*0870*/  BRA `(.L_x_19) ;  /* 0x0000000000047947 */ /* 0x000fec0003800000 */
.L_x_17:
[----:B------:R-:W-:-:S07]  /*0880*/  IMAD R0, R13, 0x800000, R0 ;  /* 0x008000000d007824 */ /* 0x000fce00078e0200 */
.L_x_19:
[----:B------:R-:W-:Y:S05]  /*0890*/  BSYNC.RECONVERGENT B3 ;  /* 0x0000000000037941 */ /* 0x000fea0003800200 */
.L_x_16:
[----:B------:R-:W-:Y:S05]  /*08a0*/  BRA `(.L_x_20) ;  /* 0x0000000000207947 */ /* 0x000fea0003800000 */
.L_x_15:
[----:B------:R-:W-:-:S04]  /*08b0*/  LOP3.LUT R0, R13, 0x80000000, R12, 0x48, !PT ;  /* 0x800000000d007812 */ /* 0x000fc800078e480c */
[----:B------:R-:W-:Y:S01]  /*08c0*/  LOP3.LUT R0, R0, 0x7f800000, RZ, 0xfc, !PT ;  /* 0x7f80000000007812 */ /* 0x000fe200078efcff */
[----:B------:R-:W-:Y:S06]  /*08d0*/  BRA `(.L_x_20) ;  /* 0x0000000000147947 */ /* 0x000fec0003800000 */
.L_x_14:
[----:B------:R-:W-:Y:S01]  /*08e0*/  LOP3.LUT R0, R13, 0x80000000, R12, 0x48, !PT ;  /* 0x800000000d007812 */ /* 0x000fe200078e480c */
[----:B------:R-:W-:Y:S06]  /*08f0*/  BRA `(.L_x_20) ;  /* 0x00000000000c7947 */ /* 0x000fec0003800000 */
.L_x_13:
[----:B------:R-:W0:Y:S01]  /*0900*/  MUFU.RSQ R0, -QNAN ;  /* 0xffc0000000007908 */ /* 0x000e220000001400 */
[----:B------:R-:W-:Y:S05]  /*0910*/  BRA `(.L_x_20) ;  /* 0x0000000000047947 */ /* 0x000fea0003800000 */
.L_x_12:
[----:B------:R-:W-:-:S07]  /*0920*/  FADD.FTZ R0, R0, R3 ;  /* 0x0000000300007221 */ /* 0x000fce0000010000 */
.L_x_20:
[----:B------:R-:W-:Y:S05]  /*0930*/  BSYNC.RECONVERGENT B2 ;  /* 0x0000000000027941 */ /* 0x000fea0003800200 */
.L_x_10:
[----:B------:R-:W-:Y:S02]  /*0940*/  IMAD.MOV.U32 R10, RZ, RZ, R8 ;  /* 0x000000ffff0a7224 */ /* 0x000fe400078e0008 */
[----:B------:R-:W-:-:S04]  /*0950*/  IMAD.MOV.U32 R11, RZ, RZ, 0x0 ;  /* 0x00000000ff0b7424 */ /* 0x000fc800078e00ff */
[----:B0-----:R-:W-:Y:S05]  /*0960*/  RET.REL.NODEC R10 `(_Z16init_line_kernelPfS_i) ;  /* 0xfffffff40aa47950 */ /* 0x001fea0003c3ffff */
.L_x_21:
        /* <DEDUP_REMOVED lines=9> */
.L_x_22:


//--------------------- .nv.shared.reserved.0     --------------------------
	.section	.nv.shared.reserved.0,"aw",@nobits
	.weak		__nv_reservedSMEM_offset_0_alias
	.size		__nv_reservedSMEM_offset_0_alias, 0, 64
	.other		__nv_reservedSMEM_offset_0_alias,@"STO_CUDA_RESERVED_SHARED STV_DEFAULT"
__nv_reservedSMEM_offset_0_alias:
	.zero		0
	.zero		64


//--------------------- .nv.constant0._Z13update_kernelPfS_S_ii --------------------------
	.section	.nv.constant0._Z13update_kernelPfS_S_ii,"a",@progbits
	.sectionflags	@""
	.align	4
.nv.constant0._Z13update_kernelPfS_S_ii:
	.zero		928


//--------------------- .nv.constant0._Z16init_line_kernelPfS_i --------------------------
	.section	.nv.constant0._Z16init_line_kernelPfS_i,"a",@progbits
	.sectionflags	@""
	.align	4
.nv.constant0._Z16init_line_kernelPfS_i:
	.zero		916


//--------------------- SYMBOLS --------------------------

	.type		.nv.reservedSmem.offset0,@object
	.size		.nv.reservedSmem.offset0,0x4
